//
// Generated by NVIDIA NVVM Compiler
//
// Compiler Build ID: CL-36424714
// Cuda compilation tools, release 13.0, V13.0.88
// Based on NVVM 20.0.0
//

.version 9.0
.target sm_100
.address_size 64

	// .globl	_Z4copyPciS_

.visible .entry _Z4copyPciS_(
	.param .u64 .ptr .align 1 _Z4copyPciS__param_0,
	.param .u32 _Z4copyPciS__param_1,
	.param .u64 .ptr .align 1 _Z4copyPciS__param_2
)
{
	.reg .pred 	%p<10>;
	.reg .b16 	%rs<30>;
	.reg .b32 	%r<37>;
	.reg .b64 	%rd<27>;

	ld.param.u64 	%rd10, [_Z4copyPciS__param_0];
	ld.param.u32 	%r22, [_Z4copyPciS__param_1];
	ld.param.u64 	%rd11, [_Z4copyPciS__param_2];
	cvta.to.global.u64 	%rd1, %rd11;
	cvta.to.global.u64 	%rd2, %rd10;
	setp.lt.s32 	%p1, %r22, 1;
	@%p1 bra 	$L__BB0_13;
	mov.u32 	%r24, %tid.x;
	mov.u32 	%r25, %ctaid.x;
	mov.u32 	%r26, %ntid.x;
	mad.lo.s32 	%r27, %r26, %r25, %r24;
	mul.lo.s32 	%r1, %r22, %r27;
	and.b32  	%r2, %r22, 15;
	setp.lt.u32 	%p2, %r22, 16;
	mov.b32 	%r33, 0;
	@%p2 bra 	$L__BB0_4;
	and.b32  	%r33, %r22, 2147483632;
	neg.s32 	%r31, %r33;
	add.s64 	%rd25, %rd2, 7;
	add.s64 	%rd4, %rd1, 7;
	mov.u32 	%r30, %r1;
$L__BB0_3:
	.pragma "nounroll";
	cvt.s64.s32 	%rd12, %r30;
	add.s64 	%rd13, %rd4, %rd12;
	ld.global.u8 	%rs1, [%rd25+-7];
	st.global.u8 	[%rd13+-7], %rs1;
	ld.global.u8 	%rs2, [%rd25+-6];
	st.global.u8 	[%rd13+-6], %rs2;
	ld.global.u8 	%rs3, [%rd25+-5];
	st.global.u8 	[%rd13+-5], %rs3;
	ld.global.u8 	%rs4, [%rd25+-4];
	st.global.u8 	[%rd13+-4], %rs4;
	ld.global.u8 	%rs5, [%rd25+-3];
	st.global.u8 	[%rd13+-3], %rs5;
	ld.global.u8 	%rs6, [%rd25+-2];
	st.global.u8 	[%rd13+-2], %rs6;
	ld.global.u8 	%rs7, [%rd25+-1];
	st.global.u8 	[%rd13+-1], %rs7;
	ld.global.u8 	%rs8, [%rd25];
	st.global.u8 	[%rd13], %rs8;
	ld.global.u8 	%rs9, [%rd25+1];
	st.global.u8 	[%rd13+1], %rs9;
	ld.global.u8 	%rs10, [%rd25+2];
	st.global.u8 	[%rd13+2], %rs10;
	ld.global.u8 	%rs11, [%rd25+3];
	st.global.u8 	[%rd13+3], %rs11;
	ld.global.u8 	%rs12, [%rd25+4];
	st.global.u8 	[%rd13+4], %rs12;
	ld.global.u8 	%rs13, [%rd25+5];
	st.global.u8 	[%rd13+5], %rs13;
	ld.global.u8 	%rs14, [%rd25+6];
	st.global.u8 	[%rd13+6], %rs14;
	ld.global.u8 	%rs15, [%rd25+7];
	st.global.u8 	[%rd13+7], %rs15;
	ld.global.u8 	%rs16, [%rd25+8];
	st.global.u8 	[%rd13+8], %rs16;
	add.s32 	%r31, %r31, 16;
	add.s64 	%rd25, %rd25, 16;
	add.s32 	%r30, %r30, 16;
	setp.ne.s32 	%p3, %r31, 0;
	@%p3 bra 	$L__BB0_3;
$L__BB0_4:
	setp.eq.s32 	%p4, %r2, 0;
	@%p4 bra 	$L__BB0_13;
	and.b32  	%r10, %r22, 7;
	setp.lt.u32 	%p5, %r2, 8;
	@%p5 bra 	$L__BB0_7;
	cvt.u64.u32 	%rd14, %r33;
	add.s64 	%rd15, %rd2, %rd14;
	ld.global.u8 	%rs17, [%rd15];
	add.s32 	%r28, %r33, %r1;
	cvt.s64.s32 	%rd16, %r28;
	add.s64 	%rd17, %rd1, %rd16;
	st.global.u8 	[%rd17], %rs17;
	ld.global.u8 	%rs18, [%rd15+1];
	st.global.u8 	[%rd17+1], %rs18;
	ld.global.u8 	%rs19, [%rd15+2];
	st.global.u8 	[%rd17+2], %rs19;
	ld.global.u8 	%rs20, [%rd15+3];
	st.global.u8 	[%rd17+3], %rs20;
	ld.global.u8 	%rs21, [%rd15+4];
	st.global.u8 	[%rd17+4], %rs21;
	ld.global.u8 	%rs22, [%rd15+5];
	st.global.u8 	[%rd17+5], %rs22;
	ld.global.u8 	%rs23, [%rd15+6];
	st.global.u8 	[%rd17+6], %rs23;
	ld.global.u8 	%rs24, [%rd15+7];
	st.global.u8 	[%rd17+7], %rs24;
	add.s32 	%r33, %r33, 8;
$L__BB0_7:
	setp.eq.s32 	%p6, %r10, 0;
	@%p6 bra 	$L__BB0_13;
	and.b32  	%r13, %r22, 3;
	setp.lt.u32 	%p7, %r10, 4;
	@%p7 bra 	$L__BB0_10;
	cvt.u64.u32 	%rd18, %r33;
	add.s64 	%rd19, %rd2, %rd18;
	ld.global.u8 	%rs25, [%rd19];
	add.s32 	%r29, %r33, %r1;
	cvt.s64.s32 	%rd20, %r29;
	add.s64 	%rd21, %rd1, %rd20;
	st.global.u8 	[%rd21], %rs25;
	ld.global.u8 	%rs26, [%rd19+1];
	st.global.u8 	[%rd21+1], %rs26;
	ld.global.u8 	%rs27, [%rd19+2];
	st.global.u8 	[%rd21+2], %rs27;
	ld.global.u8 	%rs28, [%rd19+3];
	st.global.u8 	[%rd21+3], %rs28;
	add.s32 	%r33, %r33, 4;
$L__BB0_10:
	setp.eq.s32 	%p8, %r13, 0;
	@%p8 bra 	$L__BB0_13;
	add.s32 	%r36, %r33, %r1;
	cvt.u64.u32 	%rd22, %r33;
	add.s64 	%rd26, %rd2, %rd22;
	neg.s32 	%r35, %r13;
$L__BB0_12:
	.pragma "nounroll";
	cvt.s64.s32 	%rd23, %r36;
	add.s64 	%rd24, %rd1, %rd23;
	ld.global.u8 	%rs29, [%rd26];
	st.global.u8 	[%rd24], %rs29;
	add.s32 	%r36, %r36, 1;
	add.s64 	%rd26, %rd26, 1;
	add.s32 	%r35, %r35, 1;
	setp.ne.s32 	%p9, %r35, 0;
	@%p9 bra 	$L__BB0_12;
$L__BB0_13:
	ret;

}


// ===== COMPILED SASS (sm_100) =====

	.target	sm_100

	.elftype	@"ET_EXEC"


//--------------------- .note.nv.tkinfo           --------------------------
	.section	.note.nv.tkinfo,"",@"SHT_NOTE"
	.sectionflags	@"SHF_NOTE_NV_TKINFO"
	.tkinfo
        /*0018*/ 	.word	0x00000002
        /*0030*/ 	.string	""
        /*0030*/ 	.string	"ptxas"
        /*0030*/ 	.string	"Cuda compilation tools, release 13.0, V13.0.88"
        /*0030*/ 	.string	"Build cuda_13.0.r13.0/compiler.36424714_0"
        /*0030*/ 	.string	"-arch sm_100 -m 64 "



//--------------------- .note.nv.cuinfo           --------------------------
	.section	.note.nv.cuinfo,"",@"SHT_NOTE"
	.sectionflags	@"SHF_NOTE_NV_CUINFO"
        /*0018*/ 	.short	0x0002
        /*001a*/ 	.short	0x0064
        /*001c*/ 	.short	0x0082
	.zero		2


//--------------------- .nv.info                  --------------------------
	.section	.nv.info,"",@"SHT_CUDA_INFO"
	.align	4


	//----- nvinfo : EIATTR_REGCOUNT
	.align		4
        /*0000*/ 	.byte	0x04, 0x2f
        /*0002*/ 	.short	(.L_1 - .L_0)
	.align		4
.L_0:
        /*0004*/ 	.word	index@(_Z4copyPciS_)
        /*0008*/ 	.word	0x00000018


	//----- nvinfo : EIATTR_FRAME_SIZE
	.align		4
.L_1:
        /*000c*/ 	.byte	0x04, 0x11
        /*000e*/ 	.short	(.L_3 - .L_2)
	.align		4
.L_2:
        /*0010*/ 	.word	index@(_Z4copyPciS_)
        /*0014*/ 	.word	0x00000000


	//----- nvinfo : EIATTR_MIN_STACK_SIZE
	.align		4
.L_3:
        /*0018*/ 	.byte	0x04, 0x12
        /*001a*/ 	.short	(.L_5 - .L_4)
	.align		4
.L_4:
        /*001c*/ 	.word	index@(_Z4copyPciS_)
        /*0020*/ 	.word	0x00000000
.L_5:


//--------------------- .nv.compat                --------------------------
	.section	.nv.compat,"",@"SHT_CUDA_COMPAT_INFO"
	.align	4
        /*0000*/ 	.byte	0x02, 0x09, 0x00, 0x00, 0x02, 0x02, 0x01, 0x00, 0x02, 0x05, 0x05, 0x00, 0x03, 0x07, 0x01, 0x01
        /*0010*/ 	.byte	0x02, 0x03, 0x00, 0x00, 0x02, 0x06, 0x01, 0x00, 0x04, 0x0b, 0x08, 0x00, 0x09, 0x00, 0x00, 0x00
        /*0020*/ 	.byte	0x00, 0x00, 0x00, 0x00


//--------------------- .nv.info._Z4copyPciS_     --------------------------
	.section	.nv.info._Z4copyPciS_,"",@"SHT_CUDA_INFO"
	.sectionflags	@""
	.align	4


	//----- nvinfo : EIATTR_CUDA_API_VERSION
	.align		4
        /*0000*/ 	.byte	0x04, 0x37
        /*0002*/ 	.short	(.L_7 - .L_6)
.L_6:
        /*0004*/ 	.word	0x00000082


	//----- nvinfo : EIATTR_KPARAM_INFO
	.align		4
.L_7:
        /*0008*/ 	.byte	0x04, 0x17
        /*000a*/ 	.short	(.L_9 - .L_8)
.L_8:
        /*000c*/ 	.word	0x00000000
        /*0010*/ 	.short	0x0002
        /*0012*/ 	.short	0x0010
        /*0014*/ 	.byte	0x00, 0xf5, 0x21, 0x00


	//----- nvinfo : EIATTR_KPARAM_INFO
	.align		4
.L_9:
        /*0018*/ 	.byte	0x04, 0x17
        /*001a*/ 	.short	(.L_11 - .L_10)
.L_10:
        /*001c*/ 	.word	0x00000000
        /*0020*/ 	.short	0x0001
        /*0022*/ 	.short	0x0008
        /*0024*/ 	.byte	0x00, 0xf0, 0x11, 0x00


	//----- nvinfo : EIATTR_KPARAM_INFO
	.align		4
.L_11:
        /*0028*/ 	.byte	0x04, 0x17
        /*002a*/ 	.short	(.L_13 - .L_12)
.L_12:
        /*002c*/ 	.word	0x00000000
        /*0030*/ 	.short	0x0000
        /*0032*/ 	.short	0x0000
        /*0034*/ 	.byte	0x00, 0xf5, 0x21, 0x00


	//----- nvinfo : EIATTR_SPARSE_MMA_MASK
	.align		4
.L_13:
        /*0038*/ 	.byte	0x03, 0x50
        /*003a*/ 	.short	0x0000


	//----- nvinfo : EIATTR_MAXREG_COUNT
	.align		4
        /*003c*/ 	.byte	0x03, 0x1b
        /*003e*/ 	.short	0x00ff


	//----- nvinfo : EIATTR_MERCURY_ISA_VERSION
	.align		4
        /*0040*/ 	.byte	0x03, 0x5f
        /*0042*/ 	.short	0x0101


	//----- nvinfo : EIATTR_VRC_CTA_INIT_COUNT
	.align		4
        /*0044*/ 	.byte	0x02, 0x4a
	.zero		1
	.zero		1


	//----- nvinfo : EIATTR_EXIT_INSTR_OFFSETS
	.align		4
        /*0048*/ 	.byte	0x04, 0x1c
        /*004a*/ 	.short	(.L_15 - .L_14)


	//   ....[0]....
.L_14:
        /*004c*/ 	.word	0x00000030


	//   ....[1]....
        /*0050*/ 	.word	0x00000430


	//   ....[2]....
        /*0054*/ 	.word	0x00000600


	//   ....[3]....
        /*0058*/ 	.word	0x00000750


	//   ....[4]....
        /*005c*/ 	.word	0x00000870


	//----- nvinfo : EIATTR_CBANK_PARAM_SIZE
	.align		4
.L_15:
        /*0060*/ 	.byte	0x03, 0x19
        /*0062*/ 	.short	0x0018


	//----- nvinfo : EIATTR_PARAM_CBANK
	.align		4
        /*0064*/ 	.byte	0x04, 0x0a
        /*0066*/ 	.short	(.L_17 - .L_16)
	.align		4
.L_16:
        /*0068*/ 	.word	index@(.nv.constant0._Z4copyPciS_)
        /*006c*/ 	.short	0x0380
        /*006e*/ 	.short	0x0018


	//----- nvinfo : EIATTR_SW_WAR
	.align		4
.L_17:
        /*0070*/ 	.byte	0x04, 0x36
        /*0072*/ 	.short	(.L_19 - .L_18)
.L_18:
        /*0074*/ 	.word	0x00000008
.L_19:


//--------------------- .nv.callgraph             --------------------------
	.section	.nv.callgraph,"",@"SHT_CUDA_CALLGRAPH"
	.align	4
	.sectionentsize	8
	.align		4
        /*0000*/ 	.word	0x00000000
	.align		4
        /*0004*/ 	.word	0xffffffff
	.align		4
        /*0008*/ 	.word	0x00000000
	.align		4
        /*000c*/ 	.word	0xfffffffe
	.align		4
        /*0010*/ 	.word	0x00000000
	.align		4
        /*0014*/ 	.word	0xfffffffd
	.align		4
        /*0018*/ 	.word	0x00000000
	.align		4
        /*001c*/ 	.word	0xfffffffc


//--------------------- .text._Z4copyPciS_        --------------------------
	.section	.text._Z4copyPciS_,"ax",@progbits
	.align	128
        .global         _Z4copyPciS_
        .type           _Z4copyPciS_,@function
        .size           _Z4copyPciS_,(.L_x_6 - _Z4copyPciS_)
        .other          _Z4copyPciS_,@"STO_CUDA_ENTRY STV_DEFAULT"
_Z4copyPciS_:
.text._Z4copyPciS_:
[----:B------:R-:W-:Y:S08]  /*0000*/  LDC R1, c[0x0][0x37c] ;  /* 0x0000df00ff017b82 */ /* 0x000ff00000000800 */
[----:B------:R-:W0:Y:S02]  /*0010*/  LDC R6, c[0x0][0x388] ;  /* 0x0000e200ff067b82 */ /* 0x000e240000000800 */
[----:B0-----:R-:W-:-:S13]  /*0020*/  ISETP.GE.AND P0, PT, R6, 0x1, PT ;  /* 0x000000010600780c */ /* 0x001fda0003f06270 */
[----:B------:R-:W-:Y:S05]  /*0030*/  @!P0 EXIT ;  /* 0x000000000000894d */ /* 0x000fea0003800000 */
[----:B------:R-:W0:Y:S01]  /*0040*/  S2R R7, SR_TID.X ;  /* 0x0000000000077919 */ /* 0x000e220000002100 */
[----:B------:R-:W0:Y:S01]  /*0050*/  S2UR UR4, SR_CTAID.X ;  /* 0x00000000000479c3 */ /* 0x000e220000002500 */
[C---:B------:R-:W-:Y:S01]  /*0060*/  ISETP.GE.U32.AND P1, PT, R6.reuse, 0x10, PT ;  /* 0x000000100600780c */ /* 0x040fe20003f26070 */
[----:B------:R-:W1:Y:S01]  /*0070*/  LDCU.64 UR6, c[0x0][0x358] ;  /* 0x00006b00ff0677ac */ /* 0x000e620008000a00 */
[----:B------:R-:W-:-:S04]  /*0080*/  LOP3.LUT R10, R6, 0xf, RZ, 0xc0, !PT ;  /* 0x0000000f060a7812 */ /* 0x000fc800078ec0ff */
[----:B------:R-:W-:Y:S01]  /*0090*/  ISETP.NE.AND P0, PT, R10, RZ, PT ;  /* 0x000000ff0a00720c */ /* 0x000fe20003f05270 */
[----:B------:R-:W0:Y:S02]  /*00a0*/  LDC R0, c[0x0][0x360] ;  /* 0x0000d800ff007b82 */ /* 0x000e240000000800 */
[----:B0-----:R-:W-:Y:S02]  /*00b0*/  IMAD R7, R0, UR4, R7 ;  /* 0x0000000400077c24 */ /* 0x001fe4000f8e0207 */
[----:B------:R-:W-:Y:S02]  /*00c0*/  IMAD.MOV.U32 R0, RZ, RZ, RZ ;  /* 0x000000ffff007224 */ /* 0x000fe400078e00ff */
[----:B------:R-:W-:Y:S01]  /*00d0*/  IMAD R7, R7, R6, RZ ;  /* 0x0000000607077224 */ /* 0x000fe200078e02ff */
[----:B-1----:R-:W-:Y:S06]  /*00e0*/  @!P1 BRA `(.L_x_0) ;  /* 0x0000000000d09947 */ /* 0x002fec0003800000 */
[----:B------:R-:W0:Y:S01]  /*00f0*/  LDCU.64 UR4, c[0x0][0x380] ;  /* 0x00007000ff0477ac */ /* 0x000e220008000a00 */
[----:B------:R-:W-:Y:S01]  /*0100*/  LOP3.LUT R0, R6, 0x7ffffff0, RZ, 0xc0, !PT ;  /* 0x7ffffff006007812 */ /* 0x000fe200078ec0ff */
[----:B------:R-:W-:-:S04]  /*0110*/  IMAD.MOV.U32 R9, RZ, RZ, R7 ;  /* 0x000000ffff097224 */ /* 0x000fc800078e0007 */
[----:B------:R-:W-:Y:S01]  /*0120*/  IMAD.MOV R8, RZ, RZ, -R0 ;  /* 0x000000ffff087224 */ /* 0x000fe200078e0a00 */
[----:B0-----:R-:W-:-:S04]  /*0130*/  UIADD3 UR4, UP0, UPT, UR4, 0x7, URZ ;  /* 0x0000000704047890 */ /* 0x001fc8000ff1e0ff */
[----:B------:R-:W-:Y:S02]  /*0140*/  UIADD3.X UR5, UPT, UPT, URZ, UR5, URZ, UP0, !UPT ;  /* 0x00000005ff057290 */ /* 0x000fe400087fe4ff */
[----:B------:R-:W-:-:S04]  /*0150*/  IMAD.U32 R12, RZ, RZ, UR4 ;  /* 0x00000004ff0c7e24 */ /* 0x000fc8000f8e00ff */
[----:B------:R-:W-:-:S07]  /*0160*/  IMAD.U32 R19, RZ, RZ, UR5 ;  /* 0x00000005ff137e24 */ /* 0x000fce000f8e00ff */
.L_x_1:
[----:B------:R-:W-:Y:S01]  /*0170*/  IMAD.MOV.U32 R2, RZ, RZ, R12 ;  /* 0x000000ffff027224 */ /* 0x000fe200078e000c */
[----:B0-----:R-:W0:Y:S01]  /*0180*/  LDC.64 R4, c[0x0][0x390] ;  /* 0x0000e400ff047b82 */ /* 0x001e220000000a00 */
[----:B------:R-:W-:-:S05]  /*0190*/  IMAD.MOV.U32 R3, RZ, RZ, R19 ;  /* 0x000000ffff037224 */ /* 0x000fca00078e0013 */
[----:B------:R-:W2:Y:S01]  /*01a0*/  LDG.E.U8 R11, desc[UR6][R2.64+-0x7] ;  /* 0xfffff906020b7981 */ /* 0x000ea2000c1e1100 */
[----:B------:R-:W-:Y:S02]  /*01b0*/  SHF.R.S32.HI R12, RZ, 0x1f, R9 ;  /* 0x0000001fff0c7819 */ /* 0x000fe40000011409 */
[----:B0-----:R-:W-:-:S04]  /*01c0*/  IADD3 R4, P1, P2, R9, 0x7, R4 ;  /* 0x0000000709047810 */ /* 0x001fc80007a3e004 */
[----:B------:R-:W-:-:S05]  /*01d0*/  IADD3.X R5, PT, PT, R12, R5, RZ, P1, P2 ;  /* 0x000000050c057210 */ /* 0x000fca0000fe44ff */
[----:B--2---:R0:W-:Y:S04]  /*01e0*/  STG.E.U8 desc[UR6][R4.64+-0x7], R11 ;  /* 0xfffff90b04007986 */ /* 0x0041e8000c101106 */
[----:B------:R-:W2:Y:S04]  /*01f0*/  LDG.E.U8 R13, desc[UR6][R2.64+-0x6] ;  /* 0xfffffa06020d7981 */ /* 0x000ea8000c1e1100 */
[----:B--2---:R1:W-:Y:S04]  /*0200*/  STG.E.U8 desc[UR6][R4.64+-0x6], R13 ;  /* 0xfffffa0d04007986 */ /* 0x0043e8000c101106 */
[----:B------:R-:W2:Y:S04]  /*0210*/  LDG.E.U8 R15, desc[UR6][R2.64+-0x5] ;  /* 0xfffffb06020f7981 */ /* 0x000ea8000c1e1100 */
[----:B--2---:R2:W-:Y:S04]  /*0220*/  STG.E.U8 desc[UR6][R4.64+-0x5], R15 ;  /* 0xfffffb0f04007986 */ /* 0x0045e8000c101106 */
[----:B------:R-:W3:Y:S04]  /*0230*/  LDG.E.U8 R17, desc[UR6][R2.64+-0x4] ;  /* 0xfffffc0602117981 */ /* 0x000ee8000c1e1100 */
[----:B---3--:R3:W-:Y:S04]  /*0240*/  STG.E.U8 desc[UR6][R4.64+-0x4], R17 ;  /* 0xfffffc1104007986 */ /* 0x0087e8000c101106 */
[----:B------:R-:W4:Y:S04]  /*0250*/  LDG.E.U8 R19, desc[UR6][R2.64+-0x3] ;  /* 0xfffffd0602137981 */ /* 0x000f28000c1e1100 */
[----:B----4-:R4:W-:Y:S04]  /*0260*/  STG.E.U8 desc[UR6][R4.64+-0x3], R19 ;  /* 0xfffffd1304007986 */ /* 0x0109e8000c101106 */
[----:B------:R-:W5:Y:S04]  /*0270*/  LDG.E.U8 R21, desc[UR6][R2.64+-0x2] ;  /* 0xfffffe0602157981 */ /* 0x000f68000c1e1100 */
[----:B-----5:R5:W-:Y:S04]  /*0280*/  STG.E.U8 desc[UR6][R4.64+-0x2], R21 ;  /* 0xfffffe1504007986 */ /* 0x020be8000c101106 */
[----:B0-----:R-:W2:Y:S04]  /*0290*/  LDG.E.U8 R11, desc[UR6][R2.64+-0x1] ;  /* 0xffffff06020b7981 */ /* 0x001ea8000c1e1100 */
[----:B--2---:R0:W-:Y:S04]  /*02a0*/  STG.E.U8 desc[UR6][R4.64+-0x1], R11 ;  /* 0xffffff0b04007986 */ /* 0x0041e8000c101106 */
[----:B-1----:R-:W2:Y:S04]  /*02b0*/  LDG.E.U8 R13, desc[UR6][R2.64] ;  /* 0x00000006020d7981 */ /* 0x002ea8000c1e1100 */
[----:B--2---:R1:W-:Y:S04]  /*02c0*/  STG.E.U8 desc[UR6][R4.64], R13 ;  /* 0x0000000d04007986 */ /* 0x0043e8000c101106 */
[----:B------:R-:W2:Y:S04]  /*02d0*/  LDG.E.U8 R15, desc[UR6][R2.64+0x1] ;  /* 0x00000106020f7981 */ /* 0x000ea8000c1e1100 */
[----:B--2---:R2:W-:Y:S04]  /*02e0*/  STG.E.U8 desc[UR6][R4.64+0x1], R15 ;  /* 0x0000010f04007986 */ /* 0x0045e8000c101106 */
[----:B---3--:R-:W3:Y:S04]  /*02f0*/  LDG.E.U8 R17, desc[UR6][R2.64+0x2] ;  /* 0x0000020602117981 */ /* 0x008ee8000c1e1100 */
[----:B---3--:R3:W-:Y:S04]  /*0300*/  STG.E.U8 desc[UR6][R4.64+0x2], R17 ;  /* 0x0000021104007986 */ /* 0x0087e8000c101106 */
[----:B----4-:R-:W4:Y:S04]  /*0310*/  LDG.E.U8 R19, desc[UR6][R2.64+0x3] ;  /* 0x0000030602137981 */ /* 0x010f28000c1e1100 */
[----:B----4-:R4:W-:Y:S04]  /*0320*/  STG.E.U8 desc[UR6][R4.64+0x3], R19 ;  /* 0x0000031304007986 */ /* 0x0109e8000c101106 */
[----:B-----5:R-:W5:Y:S04]  /*0330*/  LDG.E.U8 R21, desc[UR6][R2.64+0x4] ;  /* 0x0000040602157981 */ /* 0x020f68000c1e1100 */
[----:B-----5:R1:W-:Y:S04]  /*0340*/  STG.E.U8 desc[UR6][R4.64+0x4], R21 ;  /* 0x0000041504007986 */ /* 0x0203e8000c101106 */
[----:B0-----:R-:W5:Y:S04]  /*0350*/  LDG.E.U8 R11, desc[UR6][R2.64+0x5] ;  /* 0x00000506020b7981 */ /* 0x001f68000c1e1100 */
[----:B-----5:R0:W-:Y:S04]  /*0360*/  STG.E.U8 desc[UR6][R4.64+0x5], R11 ;  /* 0x0000050b04007986 */ /* 0x0201e8000c101106 */
[----:B-1----:R-:W5:Y:S04]  /*0370*/  LDG.E.U8 R13, desc[UR6][R2.64+0x6] ;  /* 0x00000606020d7981 */ /* 0x002f68000c1e1100 */
[----:B-----5:R0:W-:Y:S04]  /*0380*/  STG.E.U8 desc[UR6][R4.64+0x6], R13 ;  /* 0x0000060d04007986 */ /* 0x0201e8000c101106 */
[----:B--2---:R-:W2:Y:S01]  /*0390*/  LDG.E.U8 R15, desc[UR6][R2.64+0x7] ;  /* 0x00000706020f7981 */ /* 0x004ea2000c1e1100 */
[----:B------:R-:W-:-:S05]  /*03a0*/  VIADD R8, R8, 0x10 ;  /* 0x0000001008087836 */ /* 0x000fca0000000000 */
[----:B------:R-:W-:Y:S01]  /*03b0*/  ISETP.NE.AND P1, PT, R8, RZ, PT ;  /* 0x000000ff0800720c */ /* 0x000fe20003f25270 */
[----:B--2---:R0:W-:Y:S04]  /*03c0*/  STG.E.U8 desc[UR6][R4.64+0x7], R15 ;  /* 0x0000070f04007986 */ /* 0x0041e8000c101106 */
[----:B---3--:R-:W2:Y:S01]  /*03d0*/  LDG.E.U8 R17, desc[UR6][R2.64+0x8] ;  /* 0x0000080602117981 */ /* 0x008ea2000c1e1100 */
[----:B------:R-:W-:Y:S01]  /*03e0*/  IADD3 R12, P2, PT, R2, 0x10, RZ ;  /* 0x00000010020c7810 */ /* 0x000fe20007f5e0ff */
[----:B------:R-:W-:-:S04]  /*03f0*/  VIADD R9, R9, 0x10 ;  /* 0x0000001009097836 */ /* 0x000fc80000000000 */
[----:B----4-:R-:W-:Y:S01]  /*0400*/  IMAD.X R19, RZ, RZ, R3, P2 ;  /* 0x000000ffff137224 */ /* 0x010fe200010e0603 */
[----:B--2---:R0:W-:Y:S01]  /*0410*/  STG.E.U8 desc[UR6][R4.64+0x8], R17 ;  /* 0x0000081104007986 */ /* 0x0041e2000c101106 */
[----:B------:R-:W-:Y:S06]  /*0420*/  @P1 BRA `(.L_x_1) ;  /* 0xfffffffc00501947 */ /* 0x000fec000383ffff */
.L_x_0:
[----:B------:R-:W-:Y:S05]  /*0430*/  @!P0 EXIT ;  /* 0x000000000000894d */ /* 0x000fea0003800000 */
[----:B------:R-:W-:Y:S02]  /*0440*/  ISETP.GE.U32.AND P1, PT, R10, 0x8, PT ;  /* 0x000000080a00780c */ /* 0x000fe40003f26070 */
[----:B------:R-:W-:-:S04]  /*0450*/  LOP3.LUT R8, R6, 0x7, RZ, 0xc0, !PT ;  /* 0x0000000706087812 */ /* 0x000fc800078ec0ff */
[----:B------:R-:W-:-:S07]  /*0460*/  ISETP.NE.AND P0, PT, R8, RZ, PT ;  /* 0x000000ff0800720c */ /* 0x000fce0003f05270 */
[----:B------:R-:W-:Y:S06]  /*0470*/  @!P1 BRA `(.L_x_2) ;  /* 0x0000000000609947 */ /* 0x000fec0003800000 */
[----:B------:R-:W0:Y:S02]  /*0480*/  LDCU.64 UR4, c[0x0][0x380] ;  /* 0x00007000ff0477ac */ /* 0x000e240008000a00 */
[----:B0-----:R-:W-:-:S05]  /*0490*/  IADD3 R4, P1, PT, R0, UR4, RZ ;  /* 0x0000000400047c10 */ /* 0x001fca000ff3e0ff */
[----:B------:R-:W-:Y:S01]  /*04a0*/  IMAD.X R5, RZ, RZ, UR5, P1 ;  /* 0x00000005ff057e24 */ /* 0x000fe200088e06ff */
[----:B------:R-:W0:Y:S04]  /*04b0*/  LDCU.64 UR4, c[0x0][0x390] ;  /* 0x00007200ff0477ac */ /* 0x000e280008000a00 */
[----:B------:R-:W2:Y:S01]  /*04c0*/  LDG.E.U8 R9, desc[UR6][R4.64] ;  /* 0x0000000604097981 */ /* 0x000ea2000c1e1100 */
[----:B------:R-:W-:-:S05]  /*04d0*/  IMAD.IADD R3, R7, 0x1, R0 ;  /* 0x0000000107037824 */ /* 0x000fca00078e0200 */
[----:B0-----:R-:W-:-:S04]  /*04e0*/  IADD3 R2, P1, PT, R3, UR4, RZ ;  /* 0x0000000403027c10 */ /* 0x001fc8000ff3e0ff */
[----:B------:R-:W-:-:S05]  /*04f0*/  LEA.HI.X.SX32 R3, R3, UR5, 0x1, P1 ;  /* 0x0000000503037c11 */ /* 0x000fca00088f0eff */
[----:B--2---:R0:W-:Y:S04]  /*0500*/  STG.E.U8 desc[UR6][R2.64], R9 ;  /* 0x0000000902007986 */ /* 0x0041e8000c101106 */
[----:B------:R-:W2:Y:S04]  /*0510*/  LDG.E.U8 R11, desc[UR6][R4.64+0x1] ;  /* 0x00000106040b7981 */ /* 0x000ea8000c1e1100 */
[----:B--2---:R1:W-:Y:S04]  /*0520*/  STG.E.U8 desc[UR6][R2.64+0x1], R11 ;  /* 0x0000010b02007986 */ /* 0x0043e8000c101106 */
[----:B------:R-:W2:Y:S04]  /*0530*/  LDG.E.U8 R13, desc[UR6][R4.64+0x2] ;  /* 0x00000206040d7981 */ /* 0x000ea8000c1e1100 */
[----:B--2---:R2:W-:Y:S04]  /*0540*/  STG.E.U8 desc[UR6][R2.64+0x2], R13 ;  /* 0x0000020d02007986 */ /* 0x0045e8000c101106 */
[----:B------:R-:W3:Y:S04]  /*0550*/  LDG.E.U8 R15, desc[UR6][R4.64+0x3] ;  /* 0x00000306040f7981 */ /* 0x000ee8000c1e1100 */
[----:B---3--:R2:W-:Y:S04]  /*0560*/  STG.E.U8 desc[UR6][R2.64+0x3], R15 ;  /* 0x0000030f02007986 */ /* 0x0085e8000c101106 */
[----:B------:R-:W3:Y:S04]  /*0570*/  LDG.E.U8 R17, desc[UR6][R4.64+0x4] ;  /* 0x0000040604117981 */ /* 0x000ee8000c1e1100 */
[----:B---3--:R2:W-:Y:S04]  /*0580*/  STG.E.U8 desc[UR6][R2.64+0x4], R17 ;  /* 0x0000041102007986 */ /* 0x0085e8000c101106 */
[----:B------:R-:W3:Y:S04]  /*0590*/  LDG.E.U8 R19, desc[UR6][R4.64+0x5] ;  /* 0x0000050604137981 */ /* 0x000ee8000c1e1100 */
[----:B---3--:R2:W-:Y:S04]  /*05a0*/  STG.E.U8 desc[UR6][R2.64+0x5], R19 ;  /* 0x0000051302007986 */ /* 0x0085e8000c101106 */
[----:B0-----:R-:W3:Y:S04]  /*05b0*/  LDG.E.U8 R9, desc[UR6][R4.64+0x6] ;  /* 0x0000060604097981 */ /* 0x001ee8000c1e1100 */
[----:B---3--:R2:W-:Y:S04]  /*05c0*/  STG.E.U8 desc[UR6][R2.64+0x6], R9 ;  /* 0x0000060902007986 */ /* 0x0085e8000c101106 */
[----:B-1----:R-:W3:Y:S01]  /*05d0*/  LDG.E.U8 R11, desc[UR6][R4.64+0x7] ;  /* 0x00000706040b7981 */ /* 0x002ee2000c1e1100 */
[----:B------:R-:W-:-:S03]  /*05e0*/  VIADD R0, R0, 0x8 ;  /* 0x0000000800007836 */ /* 0x000fc60000000000 */
[----:B---3--:R2:W-:Y:S04]  /*05f0*/  STG.E.U8 desc[UR6][R2.64+0x7], R11 ;  /* 0x0000070b02007986 */ /* 0x0085e8000c101106 */
.L_x_2:
[----:B------:R-:W-:Y:S05]  /*0600*/  @!P0 EXIT ;  /* 0x000000000000894d */ /* 0x000fea0003800000 */
[----:B------:R-:W-:Y:S02]  /*0610*/  ISETP.GE.U32.AND P1, PT, R8, 0x4, PT ;  /* 0x000000040800780c */ /* 0x000fe40003f26070 */
[----:B------:R-:W-:-:S04]  /*0620*/  LOP3.LUT R6, R6, 0x3, RZ, 0xc0, !PT ;  /* 0x0000000306067812 */ /* 0x000fc800078ec0ff */
[----:B------:R-:W-:-:S07]  /*0630*/  ISETP.NE.AND P0, PT, R6, RZ, PT ;  /* 0x000000ff0600720c */ /* 0x000fce0003f05270 */
[----:B------:R-:W-:Y:S06]  /*0640*/  @!P1 BRA `(.L_x_3) ;  /* 0x0000000000409947 */ /* 0x000fec0003800000 */
[----:B------:R-:W2:Y:S02]  /*0650*/  LDCU.64 UR4, c[0x0][0x380] ;  /* 0x00007000ff0477ac */ /* 0x000ea40008000a00 */
[----:B--2---:R-:W-:-:S05]  /*0660*/  IADD3 R2, P1, PT, R0, UR4, RZ ;  /* 0x0000000400027c10 */ /* 0x004fca000ff3e0ff */
[----:B------:R-:W-:Y:S01]  /*0670*/  IMAD.X R3, RZ, RZ, UR5, P1 ;  /* 0x00000005ff037e24 */ /* 0x000fe200088e06ff */
[----:B------:R-:W1:Y:S04]  /*0680*/  LDCU.64 UR4, c[0x0][0x390] ;  /* 0x00007200ff0477ac */ /* 0x000e680008000a00 */
[----:B------:R-:W2:Y:S01]  /*0690*/  LDG.E.U8 R9, desc[UR6][R2.64] ;  /* 0x0000000602097981 */ /* 0x000ea2000c1e1100 */
[----:B0-----:R-:W-:-:S05]  /*06a0*/  IMAD.IADD R5, R7, 0x1, R0 ;  /* 0x0000000107057824 */ /* 0x001fca00078e0200 */
[----:B-1----:R-:W-:-:S04]  /*06b0*/  IADD3 R4, P1, PT, R5, UR4, RZ ;  /* 0x0000000405047c10 */ /* 0x002fc8000ff3e0ff */
[----:B------:R-:W-:-:S05]  /*06c0*/  LEA.HI.X.SX32 R5, R5, UR5, 0x1, P1 ;  /* 0x0000000505057c11 */ /* 0x000fca00088f0eff */
[----:B--2---:R1:W-:Y:S04]  /*06d0*/  STG.E.U8 desc[UR6][R4.64], R9 ;  /* 0x0000000904007986 */ /* 0x0043e8000c101106 */
[----:B------:R-:W2:Y:S04]  /*06e0*/  LDG.E.U8 R11, desc[UR6][R2.64+0x1] ;  /* 0x00000106020b7981 */ /* 0x000ea8000c1e1100 */
[----:B--2---:R1:W-:Y:S04]  /*06f0*/  STG.E.U8 desc[UR6][R4.64+0x1], R11 ;  /* 0x0000010b04007986 */ /* 0x0043e8000c101106 */
[----:B------:R-:W2:Y:S04]  /*0700*/  LDG.E.U8 R13, desc[UR6][R2.64+0x2] ;  /* 0x00000206020d7981 */ /* 0x000ea8000c1e1100 */
[----:B--2---:R1:W-:Y:S04]  /*0710*/  STG.E.U8 desc[UR6][R4.64+0x2], R13 ;  /* 0x0000020d04007986 */ /* 0x0043e8000c101106 */
[----:B------:R-:W2:Y:S01]  /*0720*/  LDG.E.U8 R15, desc[UR6][R2.64+0x3] ;  /* 0x00000306020f7981 */ /* 0x000ea2000c1e1100 */
[----:B------:R-:W-:-:S03]  /*0730*/  VIADD R0, R0, 0x4 ;  /* 0x0000000400007836 */ /* 0x000fc60000000000 */
[----:B--2---:R1:W-:Y:S04]  /*0740*/  STG.E.U8 desc[UR6][R4.64+0x3], R15 ;  /* 0x0000030f04007986 */ /* 0x0043e8000c101106 */
.L_x_3:
[----:B------:R-:W-:Y:S05]  /*0750*/  @!P0 EXIT ;  /* 0x000000000000894d */ /* 0x000fea0003800000 */
[----:B------:R-:W2:Y:S01]  /*0760*/  LDCU.64 UR4, c[0x0][0x380] ;  /* 0x00007000ff0477ac */ /* 0x000ea20008000a00 */
[----:B------:R-:W-:Y:S01]  /*0770*/  IMAD.MOV R6, RZ, RZ, -R6 ;  /* 0x000000ffff067224 */ /* 0x000fe200078e0a06 */
[----:B------:R-:W3:Y:S01]  /*0780*/  LDCU.64 UR8, c[0x0][0x390] ;  /* 0x00007200ff0877ac */ /* 0x000ee20008000a00 */
[----:B--2---:R-:W-:Y:S01]  /*0790*/  IADD3 R2, P0, PT, R0, UR4, RZ ;  /* 0x0000000400027c10 */ /* 0x004fe2000ff1e0ff */
[----:B------:R-:W-:-:S04]  /*07a0*/  IMAD.IADD R0, R7, 0x1, R0 ;  /* 0x0000000107007824 */ /* 0x000fc800078e0200 */
[----:B---3--:R-:W-:-:S08]  /*07b0*/  IMAD.X R7, RZ, RZ, UR5, P0 ;  /* 0x00000005ff077e24 */ /* 0x008fd000080e06ff */
.L_x_4:
[----:B--2---:R-:W-:-:S06]  /*07c0*/  IMAD.MOV.U32 R3, RZ, RZ, R7 ;  /* 0x000000ffff037224 */ /* 0x004fcc00078e0007 */
[----:B------:R2:W3:Y:S01]  /*07d0*/  LDG.E.U8 R3, desc[UR6][R2.64] ;  /* 0x0000000602037981 */ /* 0x0004e2000c1e1100 */
[----:B01----:R-:W-:Y:S01]  /*07e0*/  IADD3 R4, P0, PT, R0, UR8, RZ ;  /* 0x0000000800047c10 */ /* 0x003fe2000ff1e0ff */
[----:B------:R-:W-:-:S03]  /*07f0*/  VIADD R6, R6, 0x1 ;  /* 0x0000000106067836 */ /* 0x000fc60000000000 */
[C---:B------:R-:W-:Y:S01]  /*0800*/  LEA.HI.X.SX32 R5, R0.reuse, UR9, 0x1, P0 ;  /* 0x0000000900057c11 */ /* 0x040fe200080f0eff */
[----:B------:R-:W-:Y:S01]  /*0810*/  VIADD R0, R0, 0x1 ;  /* 0x0000000100007836 */ /* 0x000fe20000000000 */
[----:B------:R-:W-:Y:S02]  /*0820*/  ISETP.NE.AND P0, PT, R6, RZ, PT ;  /* 0x000000ff0600720c */ /* 0x000fe40003f05270 */
[----:B--2---:R-:W-:-:S05]  /*0830*/  IADD3 R2, P1, PT, R2, 0x1, RZ ;  /* 0x0000000102027810 */ /* 0x004fca0007f3e0ff */
[----:B------:R-:W-:Y:S01]  /*0840*/  IMAD.X R7, RZ, RZ, R7, P1 ;  /* 0x000000ffff077224 */ /* 0x000fe200008e0607 */
[----:B---3--:R2:W-:Y:S05]  /*0850*/  STG.E.U8 desc[UR6][R4.64], R3 ;  /* 0x0000000304007986 */ /* 0x0085ea000c101106 */
[----:B------:R-:W-:Y:S05]  /*0860*/  @P0 BRA `(.L_x_4) ;  /* 0xfffffffc00d40947 */ /* 0x000fea000383ffff */
[----:B------:R-:W-:Y:S05]  /*0870*/  EXIT ;  /* 0x000000000000794d */ /* 0x000fea0003800000 */
.L_x_5:
[----:B------:R-:W-:-:S00]  /*0880*/  BRA `(.L_x_5) ;  /* 0xfffffffc00fc7947 */ /* 0x000fc0000383ffff */
[----:B------:R-:W-:-:S00]  /*0890*/  NOP ;  /* 0x0000000000007918 */ /* 0x000fc00000000000 */
        /* <DEDUP_REMOVED lines=14> */
.L_x_6:


//--------------------- .nv.shared.reserved.0     --------------------------
	.section	.nv.shared.reserved.0,"aw",@nobits
	.weak		__nv_reservedSMEM_offset_0_alias
	.size		__nv_reservedSMEM_offset_0_alias, 0, 64
	.other		__nv_reservedSMEM_offset_0_alias,@"STO_CUDA_RESERVED_SHARED STV_DEFAULT"
__nv_reservedSMEM_offset_0_alias:
	.zero		0
	.zero		64


//--------------------- .nv.constant0._Z4copyPciS_ --------------------------
	.section	.nv.constant0._Z4copyPciS_,"a",@progbits
	.sectionflags	@""
	.align	4
.nv.constant0._Z4copyPciS_:
	.zero		920


//--------------------- SYMBOLS --------------------------

	.type		.nv.reservedSmem.offset0,@object
	.size		.nv.reservedSmem.offset0,0x4
